//
// Generated by NVIDIA NVVM Compiler
//
// Compiler Build ID: CL-36424714
// Cuda compilation tools, release 13.0, V13.0.88
// Based on NVVM 20.0.0
//

.version 9.0
.target sm_100
.address_size 64

	// .globl	_Z12print_kernelv
.extern .func  (.param .b32 func_retval0) vprintf
(
	.param .b64 vprintf_param_0,
	.param .b64 vprintf_param_1
)
;
.extern .func  (.param .b64 func_retval0) malloc
(
	.param .b64 malloc_param_0
)
;
.global .align 4 .b8 precalc_xorwow_matrix[102400];
.global .align 4 .b8 precalc_xorwow_offset_matrix[102400];
.global .align 4 .b8 mrg32k3aM1[2304];
.global .align 4 .b8 mrg32k3aM2[2304];
.global .align 4 .b8 mrg32k3aM1SubSeq[2016];
.global .align 4 .b8 mrg32k3aM2SubSeq[2016];
.global .align 4 .b8 mrg32k3aM1Seq[2304];
.global .align 4 .b8 mrg32k3aM2Seq[2304];
.const .align 8 .b8 __cr_lgamma_table[72];
.global .align 8 .b8 head[80];
.global .align 1 .b8 _ZN34_INTERNAL_c6bab52b_4_k_cu_465e76ab4cuda3std3__45__cpo5beginE[1];
.global .align 1 .b8 _ZN34_INTERNAL_c6bab52b_4_k_cu_465e76ab4cuda3std3__45__cpo3endE[1];
.global .align 1 .b8 _ZN34_INTERNAL_c6bab52b_4_k_cu_465e76ab4cuda3std3__45__cpo6cbeginE[1];
.global .align 1 .b8 _ZN34_INTERNAL_c6bab52b_4_k_cu_465e76ab4cuda3std3__45__cpo4cendE[1];
.global .align 1 .b8 _ZN34_INTERNAL_c6bab52b_4_k_cu_465e76ab4cuda3std3__45__cpo6rbeginE[1];
.global .align 1 .b8 _ZN34_INTERNAL_c6bab52b_4_k_cu_465e76ab4cuda3std3__45__cpo4rendE[1];
.global .align 1 .b8 _ZN34_INTERNAL_c6bab52b_4_k_cu_465e76ab4cuda3std3__45__cpo7crbeginE[1];
.global .align 1 .b8 _ZN34_INTERNAL_c6bab52b_4_k_cu_465e76ab4cuda3std3__45__cpo5crendE[1];
.global .align 1 .b8 _ZN34_INTERNAL_c6bab52b_4_k_cu_465e76ab4cuda3std3__436_GLOBAL__N__c6bab52b_4_k_cu_465e76ab6ignoreE[1];
.global .align 1 .b8 _ZN34_INTERNAL_c6bab52b_4_k_cu_465e76ab4cuda3std3__419piecewise_constructE[1];
.global .align 1 .b8 _ZN34_INTERNAL_c6bab52b_4_k_cu_465e76ab4cuda3std3__48in_placeE[1];
.global .align 1 .b8 _ZN34_INTERNAL_c6bab52b_4_k_cu_465e76ab4cuda3std3__420unreachable_sentinelE[1];
.global .align 1 .b8 _ZN34_INTERNAL_c6bab52b_4_k_cu_465e76ab4cuda3std3__47nulloptE[1];
.global .align 1 .b8 _ZN34_INTERNAL_c6bab52b_4_k_cu_465e76ab4cuda3std3__48unexpectE[1];
.global .align 1 .b8 _ZN34_INTERNAL_c6bab52b_4_k_cu_465e76ab4cuda3std6ranges3__45__cpo4swapE[1];
.global .align 1 .b8 _ZN34_INTERNAL_c6bab52b_4_k_cu_465e76ab4cuda3std6ranges3__45__cpo9iter_moveE[1];
.global .align 1 .b8 _ZN34_INTERNAL_c6bab52b_4_k_cu_465e76ab4cuda3std6ranges3__45__cpo5beginE[1];
.global .align 1 .b8 _ZN34_INTERNAL_c6bab52b_4_k_cu_465e76ab4cuda3std6ranges3__45__cpo3endE[1];
.global .align 1 .b8 _ZN34_INTERNAL_c6bab52b_4_k_cu_465e76ab4cuda3std6ranges3__45__cpo6cbeginE[1];
.global .align 1 .b8 _ZN34_INTERNAL_c6bab52b_4_k_cu_465e76ab4cuda3std6ranges3__45__cpo4cendE[1];
.global .align 1 .b8 _ZN34_INTERNAL_c6bab52b_4_k_cu_465e76ab4cuda3std6ranges3__45__cpo7advanceE[1];
.global .align 1 .b8 _ZN34_INTERNAL_c6bab52b_4_k_cu_465e76ab4cuda3std6ranges3__45__cpo9iter_swapE[1];
.global .align 1 .b8 _ZN34_INTERNAL_c6bab52b_4_k_cu_465e76ab4cuda3std6ranges3__45__cpo4nextE[1];
.global .align 1 .b8 _ZN34_INTERNAL_c6bab52b_4_k_cu_465e76ab4cuda3std6ranges3__45__cpo4prevE[1];
.global .align 1 .b8 _ZN34_INTERNAL_c6bab52b_4_k_cu_465e76ab4cuda3std6ranges3__45__cpo4dataE[1];
.global .align 1 .b8 _ZN34_INTERNAL_c6bab52b_4_k_cu_465e76ab4cuda3std6ranges3__45__cpo5cdataE[1];
.global .align 1 .b8 _ZN34_INTERNAL_c6bab52b_4_k_cu_465e76ab4cuda3std6ranges3__45__cpo4sizeE[1];
.global .align 1 .b8 _ZN34_INTERNAL_c6bab52b_4_k_cu_465e76ab4cuda3std6ranges3__45__cpo5ssizeE[1];
.global .align 1 .b8 _ZN34_INTERNAL_c6bab52b_4_k_cu_465e76ab4cuda3std6ranges3__45__cpo8distanceE[1];
.global .align 1 .b8 _ZN34_INTERNAL_c6bab52b_4_k_cu_465e76ab6thrust24THRUST_300001_SM_1000_NS8cuda_cub3parE[1];
.global .align 1 .b8 _ZN34_INTERNAL_c6bab52b_4_k_cu_465e76ab6thrust24THRUST_300001_SM_1000_NS8cuda_cub10par_nosyncE[1];
.global .align 1 .b8 _ZN34_INTERNAL_c6bab52b_4_k_cu_465e76ab6thrust24THRUST_300001_SM_1000_NS6system6detail10sequential3seqE[1];
.global .align 1 .b8 _ZN34_INTERNAL_c6bab52b_4_k_cu_465e76ab6thrust24THRUST_300001_SM_1000_NS6system3cpp3parE[1];
.global .align 1 .b8 _ZN34_INTERNAL_c6bab52b_4_k_cu_465e76ab6thrust24THRUST_300001_SM_1000_NS12placeholders2_1E[1];
.global .align 1 .b8 _ZN34_INTERNAL_c6bab52b_4_k_cu_465e76ab6thrust24THRUST_300001_SM_1000_NS12placeholders2_2E[1];
.global .align 1 .b8 _ZN34_INTERNAL_c6bab52b_4_k_cu_465e76ab6thrust24THRUST_300001_SM_1000_NS12placeholders2_3E[1];
.global .align 1 .b8 _ZN34_INTERNAL_c6bab52b_4_k_cu_465e76ab6thrust24THRUST_300001_SM_1000_NS12placeholders2_4E[1];
.global .align 1 .b8 _ZN34_INTERNAL_c6bab52b_4_k_cu_465e76ab6thrust24THRUST_300001_SM_1000_NS12placeholders2_5E[1];
.global .align 1 .b8 _ZN34_INTERNAL_c6bab52b_4_k_cu_465e76ab6thrust24THRUST_300001_SM_1000_NS12placeholders2_6E[1];
.global .align 1 .b8 _ZN34_INTERNAL_c6bab52b_4_k_cu_465e76ab6thrust24THRUST_300001_SM_1000_NS12placeholders2_7E[1];
.global .align 1 .b8 _ZN34_INTERNAL_c6bab52b_4_k_cu_465e76ab6thrust24THRUST_300001_SM_1000_NS12placeholders2_8E[1];
.global .align 1 .b8 _ZN34_INTERNAL_c6bab52b_4_k_cu_465e76ab6thrust24THRUST_300001_SM_1000_NS12placeholders2_9E[1];
.global .align 1 .b8 _ZN34_INTERNAL_c6bab52b_4_k_cu_465e76ab6thrust24THRUST_300001_SM_1000_NS12placeholders3_10E[1];
.global .align 1 .b8 _ZN34_INTERNAL_c6bab52b_4_k_cu_465e76ab6thrust24THRUST_300001_SM_1000_NS3seqE[1];
.global .align 1 .b8 _ZN34_INTERNAL_c6bab52b_4_k_cu_465e76ab6thrust24THRUST_300001_SM_1000_NS6deviceE[1];
.global .align 1 .b8 $str[19] = {37, 100, 32, 97, 110, 100, 32, 37, 100, 32, 102, 114, 111, 109, 32, 37, 100, 10};

.visible .entry _Z12print_kernelv()
{
	.local .align 8 .b8 	__local_depot0[16];
	.reg .b64 	%SP;
	.reg .b64 	%SPL;
	.reg .pred 	%p<4>;
	.reg .b32 	%r<9>;
	.reg .b64 	%rd<13>;

	mov.u64 	%SPL, __local_depot0;
	cvta.local.u64 	%SP, %SPL;
	mov.u32 	%r2, %ntid.x;
	mov.u32 	%r3, %ctaid.x;
	mov.u32 	%r4, %tid.x;
	mad.lo.s32 	%r1, %r2, %r3, %r4;
	setp.gt.s32 	%p1, %r1, 9;
	@%p1 bra 	$L__BB0_4;
	mul.wide.s32 	%rd5, %r1, 8;
	mov.u64 	%rd6, head;
	add.s64 	%rd7, %rd6, %rd5;
	ld.global.u64 	%rd12, [%rd7];
	setp.eq.s64 	%p2, %rd12, 0;
	@%p2 bra 	$L__BB0_4;
	add.u64 	%rd8, %SP, 0;
	add.u64 	%rd2, %SPL, 0;
	mov.u64 	%rd9, $str;
$L__BB0_3:
	ld.v2.u32 	{%r5, %r6}, [%rd12];
	st.local.v2.u32 	[%rd2], {%r5, %r6};
	st.local.u32 	[%rd2+8], %r1;
	cvta.global.u64 	%rd10, %rd9;
	{ // callseq 0, 0
	.param .b64 param0;
	st.param.b64 	[param0], %rd10;
	.param .b64 param1;
	st.param.b64 	[param1], %rd8;
	.param .b32 retval0;
	call.uni (retval0), 
	vprintf, 
	(
	param0, 
	param1
	);
	ld.param.b32 	%r7, [retval0];
	} // callseq 0
	ld.u64 	%rd12, [%rd12+8];
	setp.ne.s64 	%p3, %rd12, 0;
	@%p3 bra 	$L__BB0_3;
$L__BB0_4:
	ret;

}
	// .globl	_Z12setup_kernelv
.visible .entry _Z12setup_kernelv()
{
	.reg .pred 	%p<2>;
	.reg .b32 	%r<9>;
	.reg .b64 	%rd<15>;

	mov.u32 	%r2, %ntid.x;
	mov.u32 	%r3, %ctaid.x;
	mov.u32 	%r4, %tid.x;
	mad.lo.s32 	%r1, %r2, %r3, %r4;
	setp.gt.s32 	%p1, %r1, 9;
	@%p1 bra 	$L__BB1_2;
	mul.wide.s32 	%rd1, %r1, 8;
	mov.u64 	%rd2, head;
	add.s64 	%rd3, %rd2, %rd1;
	mov.b64 	%rd4, 0;
	st.global.u64 	[%rd3], %rd4;
	{ // callseq 1, 0
	.param .b64 param0;
	st.param.b64 	[param0], 16;
	.param .b64 retval0;
	call.uni (retval0), 
	malloc, 
	(
	param0
	);
	ld.param.b64 	%rd5, [retval0];
	} // callseq 1
	st.v2.u32 	[%rd5], {%r1, %r1};
	st.u64 	[%rd5+8], %rd4;
	st.global.u64 	[%rd3], %rd5;
	add.s32 	%r5, %r1, 1;
	{ // callseq 2, 0
	.param .b64 param0;
	st.param.b64 	[param0], 16;
	.param .b64 retval0;
	call.uni (retval0), 
	malloc, 
	(
	param0
	);
	ld.param.b64 	%rd7, [retval0];
	} // callseq 2
	st.v2.u32 	[%rd7], {%r5, %r5};
	st.u64 	[%rd7+8], %rd4;
	st.u64 	[%rd5+8], %rd7;
	add.s32 	%r6, %r1, 2;
	{ // callseq 3, 0
	.param .b64 param0;
	st.param.b64 	[param0], 16;
	.param .b64 retval0;
	call.uni (retval0), 
	malloc, 
	(
	param0
	);
	ld.param.b64 	%rd9, [retval0];
	} // callseq 3
	st.v2.u32 	[%rd9], {%r6, %r6};
	st.u64 	[%rd9+8], %rd4;
	st.u64 	[%rd7+8], %rd9;
	add.s32 	%r7, %r1, 3;
	{ // callseq 4, 0
	.param .b64 param0;
	st.param.b64 	[param0], 16;
	.param .b64 retval0;
	call.uni (retval0), 
	malloc, 
	(
	param0
	);
	ld.param.b64 	%rd11, [retval0];
	} // callseq 4
	st.v2.u32 	[%rd11], {%r7, %r7};
	st.u64 	[%rd11+8], %rd4;
	st.u64 	[%rd9+8], %rd11;
	add.s32 	%r8, %r1, 4;
	{ // callseq 5, 0
	.param .b64 param0;
	st.param.b64 	[param0], 16;
	.param .b64 retval0;
	call.uni (retval0), 
	malloc, 
	(
	param0
	);
	ld.param.b64 	%rd13, [retval0];
	} // callseq 5
	st.v2.u32 	[%rd13], {%r8, %r8};
	st.u64 	[%rd13+8], %rd4;
	st.u64 	[%rd11+8], %rd13;
$L__BB1_2:
	ret;

}
	// .globl	_ZN3cub18CUB_300001_SM_10006detail11EmptyKernelIvEEvv
.visible .entry _ZN3cub18CUB_300001_SM_10006detail11EmptyKernelIvEEvv()
{


	ret;

}


// ===== COMPILED SASS (sm_100) =====

	.target	sm_100

	.elftype	@"ET_EXEC"


//--------------------- .note.nv.tkinfo           --------------------------
	.section	.note.nv.tkinfo,"",@"SHT_NOTE"
	.sectionflags	@"SHF_NOTE_NV_TKINFO"
	.tkinfo
        /*0018*/ 	.word	0x00000002
        /*0030*/ 	.string	""
        /*0030*/ 	.string	"ptxas"
        /*0030*/ 	.string	"Cuda compilation tools, release 13.0, V13.0.88"
        /*0030*/ 	.string	"Build cuda_13.0.r13.0/compiler.36424714_0"
        /*0030*/ 	.string	"-arch sm_100 -m 64 "



//--------------------- .note.nv.cuinfo           --------------------------
	.section	.note.nv.cuinfo,"",@"SHT_NOTE"
	.sectionflags	@"SHF_NOTE_NV_CUINFO"
        /*0018*/ 	.short	0x0002
        /*001a*/ 	.short	0x0064
        /*001c*/ 	.short	0x0082
	.zero		2


//--------------------- .nv.info                  --------------------------
	.section	.nv.info,"",@"SHT_CUDA_INFO"
	.align	4


	//----- nvinfo : EIATTR_REGCOUNT
	.align		4
        /*0000*/ 	.byte	0x04, 0x2f
        /*0002*/ 	.short	(.L_57 - .L_56)
	.align		4
.L_56:
        /*0004*/ 	.word	index@(_Z12print_kernelv)
        /*0008*/ 	.word	0x00000018


	//----- nvinfo : EIATTR_FRAME_SIZE
	.align		4
.L_57:
        /*000c*/ 	.byte	0x04, 0x11
        /*000e*/ 	.short	(.L_59 - .L_58)
	.align		4
.L_58:
        /*0010*/ 	.word	index@(_Z12print_kernelv)
        /*0014*/ 	.word	0x00000010


	//----- nvinfo : EIATTR_REGCOUNT
	.align		4
.L_59:
        /*0018*/ 	.byte	0x04, 0x2f
        /*001a*/ 	.short	(.L_61 - .L_60)
	.align		4
.L_60:
        /*001c*/ 	.word	index@(_Z12setup_kernelv)
        /*0020*/ 	.word	0x0000001e


	//----- nvinfo : EIATTR_FRAME_SIZE
	.align		4
.L_61:
        /*0024*/ 	.byte	0x04, 0x11
        /*0026*/ 	.short	(.L_63 - .L_62)
	.align		4
.L_62:
        /*0028*/ 	.word	index@(_Z12setup_kernelv)
        /*002c*/ 	.word	0x00000000


	//----- nvinfo : EIATTR_REGCOUNT
	.align		4
.L_63:
        /*0030*/ 	.byte	0x04, 0x2f
        /*0032*/ 	.short	(.L_65 - .L_64)
	.align		4
.L_64:
        /*0034*/ 	.word	index@(_ZN3cub18CUB_300001_SM_10006detail11EmptyKernelIvEEvv)
        /*0038*/ 	.word	0x00000004


	//----- nvinfo : EIATTR_FRAME_SIZE
	.align		4
.L_65:
        /*003c*/ 	.byte	0x04, 0x11
        /*003e*/ 	.short	(.L_67 - .L_66)
	.align		4
.L_66:
        /*0040*/ 	.word	index@(_ZN3cub18CUB_300001_SM_10006detail11EmptyKernelIvEEvv)
        /*0044*/ 	.word	0x00000000


	//----- nvinfo : EIATTR_MIN_STACK_SIZE
	.align		4
.L_67:
        /*0048*/ 	.byte	0x04, 0x12
        /*004a*/ 	.short	(.L_69 - .L_68)
	.align		4
.L_68:
        /*004c*/ 	.word	index@(_ZN3cub18CUB_300001_SM_10006detail11EmptyKernelIvEEvv)
        /*0050*/ 	.word	0x00000000


	//----- nvinfo : EIATTR_MIN_STACK_SIZE
	.align		4
.L_69:
        /*0054*/ 	.byte	0x04, 0x12
        /*0056*/ 	.short	(.L_71 - .L_70)
	.align		4
.L_70:
        /*0058*/ 	.word	index@(_Z12setup_kernelv)
        /*005c*/ 	.word	0x00000000


	//----- nvinfo : EIATTR_MIN_STACK_SIZE
	.align		4
.L_71:
        /*0060*/ 	.byte	0x04, 0x12
        /*0062*/ 	.short	(.L_73 - .L_72)
	.align		4
.L_72:
        /*0064*/ 	.word	index@(_Z12print_kernelv)
        /*0068*/ 	.word	0x00000010
.L_73:


//--------------------- .nv.compat                --------------------------
	.section	.nv.compat,"",@"SHT_CUDA_COMPAT_INFO"
	.align	4
        /*0000*/ 	.byte	0x02, 0x09, 0x00, 0x00, 0x02, 0x02, 0x01, 0x00, 0x02, 0x05, 0x05, 0x00, 0x03, 0x07, 0x01, 0x01
        /*0010*/ 	.byte	0x02, 0x03, 0x00, 0x00, 0x02, 0x06, 0x01, 0x00, 0x04, 0x0b, 0x08, 0x00, 0x09, 0x00, 0x00, 0x00
        /*0020*/ 	.byte	0x00, 0x00, 0x00, 0x00


//--------------------- .nv.info._ZN3cub18CUB_300001_SM_10006detail11EmptyKernelIvEEvv --------------------------
	.section	.nv.info._ZN3cub18CUB_300001_SM_10006detail11EmptyKernelIvEEvv,"",@"SHT_CUDA_INFO"
	.sectionflags	@""
	.align	4


	//----- nvinfo : EIATTR_CUDA_API_VERSION
	.align		4
        /*0000*/ 	.byte	0x04, 0x37
        /*0002*/ 	.short	(.L_75 - .L_74)
.L_74:
        /*0004*/ 	.word	0x00000082


	//----- nvinfo : EIATTR_SPARSE_MMA_MASK
	.align		4
.L_75:
        /*0008*/ 	.byte	0x03, 0x50
        /*000a*/ 	.short	0x0000


	//----- nvinfo : EIATTR_MAXREG_COUNT
	.align		4
        /*000c*/ 	.byte	0x03, 0x1b
        /*000e*/ 	.short	0x00ff


	//----- nvinfo : EIATTR_MERCURY_ISA_VERSION
	.align		4
        /*0010*/ 	.byte	0x03, 0x5f
        /*0012*/ 	.short	0x0101


	//----- nvinfo : EIATTR_VRC_CTA_INIT_COUNT
	.align		4
        /*0014*/ 	.byte	0x02, 0x4a
	.zero		1
	.zero		1


	//----- nvinfo : EIATTR_EXIT_INSTR_OFFSETS
	.align		4
        /*0018*/ 	.byte	0x04, 0x1c
        /*001a*/ 	.short	(.L_77 - .L_76)


	//   ....[0]....
.L_76:
        /*001c*/ 	.word	0x00000010


	//----- nvinfo : EIATTR_SW_WAR
	.align		4
.L_77:
        /*0020*/ 	.byte	0x04, 0x36
        /*0022*/ 	.short	(.L_79 - .L_78)
.L_78:
        /*0024*/ 	.word	0x00000008
.L_79:


//--------------------- .nv.info._Z12setup_kernelv --------------------------
	.section	.nv.info._Z12setup_kernelv,"",@"SHT_CUDA_INFO"
	.sectionflags	@""
	.align	4


	//----- nvinfo : EIATTR_CUDA_API_VERSION
	.align		4
        /*0000*/ 	.byte	0x04, 0x37
        /*0002*/ 	.short	(.L_81 - .L_80)
.L_80:
        /*0004*/ 	.word	0x00000082


	//----- nvinfo : EIATTR_SPARSE_MMA_MASK
	.align		4
.L_81:
        /*0008*/ 	.byte	0x03, 0x50
        /*000a*/ 	.short	0x0000


	//----- nvinfo : EIATTR_MAXREG_COUNT
	.align		4
        /*000c*/ 	.byte	0x03, 0x1b
        /*000e*/ 	.short	0x00ff


	//----- nvinfo : EIATTR_EXTERNS
	.align		4
        /*0010*/ 	.byte	0x04, 0x0f
        /*0012*/ 	.short	(.L_83 - .L_82)


	//   ....[0]....
	.align		4
.L_82:
        /*0014*/ 	.word	index@(malloc)


	//----- nvinfo : EIATTR_MERCURY_ISA_VERSION
	.align		4
.L_83:
        /*0018*/ 	.byte	0x03, 0x5f
        /*001a*/ 	.short	0x0101


	//----- nvinfo : EIATTR_VRC_CTA_INIT_COUNT
	.align		4
        /*001c*/ 	.byte	0x02, 0x4a
	.zero		1
	.zero		1


	//----- nvinfo : EIATTR_SYSCALL_OFFSETS
	.align		4
        /*0020*/ 	.byte	0x04, 0x46
        /*0022*/ 	.short	(.L_85 - .L_84)


	//   ....[0]....
.L_84:
        /*0024*/ 	.word	0x00000100


	//   ....[1]....
        /*0028*/ 	.word	0x000001c0


	//   ....[2]....
        /*002c*/ 	.word	0x00000280


	//   ....[3]....
        /*0030*/ 	.word	0x00000340


	//   ....[4]....
        /*0034*/ 	.word	0x00000400


	//----- nvinfo : EIATTR_EXIT_INSTR_OFFSETS
	.align		4
.L_85:
        /*0038*/ 	.byte	0x04, 0x1c
        /*003a*/ 	.short	(.L_87 - .L_86)


	//   ....[0]....
.L_86:
        /*003c*/ 	.word	0x00000060


	//   ....[1]....
        /*0040*/ 	.word	0x00000450


	//----- nvinfo : EIATTR_CRS_STACK_SIZE
	.align		4
.L_87:
        /*0044*/ 	.byte	0x04, 0x1e
        /*0046*/ 	.short	(.L_89 - .L_88)
.L_88:
        /*0048*/ 	.word	0x00000000


	//----- nvinfo : EIATTR_SW_WAR
	.align		4
.L_89:
        /*004c*/ 	.byte	0x04, 0x36
        /*004e*/ 	.short	(.L_91 - .L_90)
.L_90:
        /*0050*/ 	.word	0x00000008
.L_91:


//--------------------- .nv.info._Z12print_kernelv --------------------------
	.section	.nv.info._Z12print_kernelv,"",@"SHT_CUDA_INFO"
	.sectionflags	@""
	.align	4


	//----- nvinfo : EIATTR_CUDA_API_VERSION
	.align		4
        /*0000*/ 	.byte	0x04, 0x37
        /*0002*/ 	.short	(.L_93 - .L_92)
.L_92:
        /*0004*/ 	.word	0x00000082


	//----- nvinfo : EIATTR_SPARSE_MMA_MASK
	.align		4
.L_93:
        /*0008*/ 	.byte	0x03, 0x50
        /*000a*/ 	.short	0x0000


	//----- nvinfo : EIATTR_MAXREG_COUNT
	.align		4
        /*000c*/ 	.byte	0x03, 0x1b
        /*000e*/ 	.short	0x00ff


	//----- nvinfo : EIATTR_EXTERNS
	.align		4
        /*0010*/ 	.byte	0x04, 0x0f
        /*0012*/ 	.short	(.L_95 - .L_94)


	//   ....[0]....
	.align		4
.L_94:
        /*0014*/ 	.word	index@(vprintf)


	//----- nvinfo : EIATTR_MERCURY_ISA_VERSION
	.align		4
.L_95:
        /*0018*/ 	.byte	0x03, 0x5f
        /*001a*/ 	.short	0x0101


	//----- nvinfo : EIATTR_VRC_CTA_INIT_COUNT
	.align		4
        /*001c*/ 	.byte	0x02, 0x4a
	.zero		1
	.zero		1


	//----- nvinfo : EIATTR_SYSCALL_OFFSETS
	.align		4
        /*0020*/ 	.byte	0x04, 0x46
        /*0022*/ 	.short	(.L_97 - .L_96)


	//   ....[0]....
.L_96:
        /*0024*/ 	.word	0x000001e0


	//----- nvinfo : EIATTR_EXIT_INSTR_OFFSETS
	.align		4
.L_97:
        /*0028*/ 	.byte	0x04, 0x1c
        /*002a*/ 	.short	(.L_99 - .L_98)


	//   ....[0]....
.L_98:
        /*002c*/ 	.word	0x000000b0


	//   ....[1]....
        /*0030*/ 	.word	0x00000120


	//   ....[2]....
        /*0034*/ 	.word	0x00000230


	//----- nvinfo : EIATTR_CRS_STACK_SIZE
	.align		4
.L_99:
        /*0038*/ 	.byte	0x04, 0x1e
        /*003a*/ 	.short	(.L_101 - .L_100)
.L_100:
        /*003c*/ 	.word	0x00000000


	//----- nvinfo : EIATTR_SW_WAR
	.align		4
.L_101:
        /*0040*/ 	.byte	0x04, 0x36
        /*0042*/ 	.short	(.L_103 - .L_102)
.L_102:
        /*0044*/ 	.word	0x00000008
.L_103:


//--------------------- .nv.callgraph             --------------------------
	.section	.nv.callgraph,"",@"SHT_CUDA_CALLGRAPH"
	.align	4
	.sectionentsize	8
	.align		4
        /*0000*/ 	.word	0x00000000
	.align		4
        /*0004*/ 	.word	0xffffffff
	.align		4
        /*0008*/ 	.word	index@(_Z12setup_kernelv)
	.align		4
        /*000c*/ 	.word	index@(malloc)
	.align		4
        /*0010*/ 	.word	index@(_Z12print_kernelv)
	.align		4
        /*0014*/ 	.word	index@(vprintf)
	.align		4
        /*0018*/ 	.word	0x00000000
	.align		4
        /*001c*/ 	.word	0xfffffffe
	.align		4
        /*0020*/ 	.word	0x00000000
	.align		4
        /*0024*/ 	.word	0xfffffffd
	.align		4
        /*0028*/ 	.word	0x00000000
	.align		4
        /*002c*/ 	.word	0xfffffffc


//--------------------- .nv.constant4             --------------------------
	.section	.nv.constant4,"a",@progbits
	.align	8
	.align		8
.nv.constant4:
        /*0000*/ 	.dword	precalc_xorwow_matrix
	.align		8
        /*0008*/ 	.dword	precalc_xorwow_offset_matrix
	.align		8
        /*0010*/ 	.dword	mrg32k3aM1
	.align		8
        /*0018*/ 	.dword	mrg32k3aM2
	.align		8
        /*0020*/ 	.dword	mrg32k3aM1SubSeq
	.align		8
        /*0028*/ 	.dword	mrg32k3aM2SubSeq
	.align		8
        /*0030*/ 	.dword	mrg32k3aM1Seq
	.align		8
        /*0038*/ 	.dword	mrg32k3aM2Seq
	.align		8
        /*0040*/ 	.dword	head
	.align		8
        /*0048*/ 	.dword	_ZN34_INTERNAL_c6bab52b_4_k_cu_465e76ab4cuda3std3__45__cpo5beginE
	.align		8
        /*0050*/ 	.dword	_ZN34_INTERNAL_c6bab52b_4_k_cu_465e76ab4cuda3std3__45__cpo3endE
	.align		8
        /*0058*/ 	.dword	_ZN34_INTERNAL_c6bab52b_4_k_cu_465e76ab4cuda3std3__45__cpo6cbeginE
	.align		8
        /*0060*/ 	.dword	_ZN34_INTERNAL_c6bab52b_4_k_cu_465e76ab4cuda3std3__45__cpo4cendE
	.align		8
        /*0068*/ 	.dword	_ZN34_INTERNAL_c6bab52b_4_k_cu_465e76ab4cuda3std3__45__cpo6rbeginE
	.align		8
        /*0070*/ 	.dword	_ZN34_INTERNAL_c6bab52b_4_k_cu_465e76ab4cuda3std3__45__cpo4rendE
	.align		8
        /*0078*/ 	.dword	_ZN34_INTERNAL_c6bab52b_4_k_cu_465e76ab4cuda3std3__45__cpo7crbeginE
	.align		8
        /*0080*/ 	.dword	_ZN34_INTERNAL_c6bab52b_4_k_cu_465e76ab4cuda3std3__45__cpo5crendE
	.align		8
        /*0088*/ 	.dword	_ZN34_INTERNAL_c6bab52b_4_k_cu_465e76ab4cuda3std3__436_GLOBAL__N__c6bab52b_4_k_cu_465e76ab6ignoreE
	.align		8
        /*0090*/ 	.dword	_ZN34_INTERNAL_c6bab52b_4_k_cu_465e76ab4cuda3std3__419piecewise_constructE
	.align		8
        /*0098*/ 	.dword	_ZN34_INTERNAL_c6bab52b_4_k_cu_465e76ab4cuda3std3__48in_placeE
	.align		8
        /*00a0*/ 	.dword	_ZN34_INTERNAL_c6bab52b_4_k_cu_465e76ab4cuda3std3__420unreachable_sentinelE
	.align		8
        /*00a8*/ 	.dword	_ZN34_INTERNAL_c6bab52b_4_k_cu_465e76ab4cuda3std3__47nulloptE
	.align		8
        /*00b0*/ 	.dword	_ZN34_INTERNAL_c6bab52b_4_k_cu_465e76ab4cuda3std3__48unexpectE
	.align		8
        /*00b8*/ 	.dword	_ZN34_INTERNAL_c6bab52b_4_k_cu_465e76ab4cuda3std6ranges3__45__cpo4swapE
	.align		8
        /*00c0*/ 	.dword	_ZN34_INTERNAL_c6bab52b_4_k_cu_465e76ab4cuda3std6ranges3__45__cpo9iter_moveE
	.align		8
        /*00c8*/ 	.dword	_ZN34_INTERNAL_c6bab52b_4_k_cu_465e76ab4cuda3std6ranges3__45__cpo5beginE
	.align		8
        /*00d0*/ 	.dword	_ZN34_INTERNAL_c6bab52b_4_k_cu_465e76ab4cuda3std6ranges3__45__cpo3endE
	.align		8
        /*00d8*/ 	.dword	_ZN34_INTERNAL_c6bab52b_4_k_cu_465e76ab4cuda3std6ranges3__45__cpo6cbeginE
	.align		8
        /*00e0*/ 	.dword	_ZN34_INTERNAL_c6bab52b_4_k_cu_465e76ab4cuda3std6ranges3__45__cpo4cendE
	.align		8
        /*00e8*/ 	.dword	_ZN34_INTERNAL_c6bab52b_4_k_cu_465e76ab4cuda3std6ranges3__45__cpo7advanceE
	.align		8
        /*00f0*/ 	.dword	_ZN34_INTERNAL_c6bab52b_4_k_cu_465e76ab4cuda3std6ranges3__45__cpo9iter_swapE
	.align		8
        /*00f8*/ 	.dword	_ZN34_INTERNAL_c6bab52b_4_k_cu_465e76ab4cuda3std6ranges3__45__cpo4nextE
	.align		8
        /*0100*/ 	.dword	_ZN34_INTERNAL_c6bab52b_4_k_cu_465e76ab4cuda3std6ranges3__45__cpo4prevE
	.align		8
        /*0108*/ 	.dword	_ZN34_INTERNAL_c6bab52b_4_k_cu_465e76ab4cuda3std6ranges3__45__cpo4dataE
	.align		8
        /*0110*/ 	.dword	_ZN34_INTERNAL_c6bab52b_4_k_cu_465e76ab4cuda3std6ranges3__45__cpo5cdataE
	.align		8
        /*0118*/ 	.dword	_ZN34_INTERNAL_c6bab52b_4_k_cu_465e76ab4cuda3std6ranges3__45__cpo4sizeE
	.align		8
        /*0120*/ 	.dword	_ZN34_INTERNAL_c6bab52b_4_k_cu_465e76ab4cuda3std6ranges3__45__cpo5ssizeE
	.align		8
        /*0128*/ 	.dword	_ZN34_INTERNAL_c6bab52b_4_k_cu_465e76ab4cuda3std6ranges3__45__cpo8distanceE
	.align		8
        /*0130*/ 	.dword	_ZN34_INTERNAL_c6bab52b_4_k_cu_465e76ab6thrust24THRUST_300001_SM_1000_NS8cuda_cub3parE
	.align		8
        /*0138*/ 	.dword	_ZN34_INTERNAL_c6bab52b_4_k_cu_465e76ab6thrust24THRUST_300001_SM_1000_NS8cuda_cub10par_nosyncE
	.align		8
        /*0140*/ 	.dword	_ZN34_INTERNAL_c6bab52b_4_k_cu_465e76ab6thrust24THRUST_300001_SM_1000_NS6system6detail10sequential3seqE
	.align		8
        /*0148*/ 	.dword	_ZN34_INTERNAL_c6bab52b_4_k_cu_465e76ab6thrust24THRUST_300001_SM_1000_NS6system3cpp3parE
	.align		8
        /*0150*/ 	.dword	_ZN34_INTERNAL_c6bab52b_4_k_cu_465e76ab6thrust24THRUST_300001_SM_1000_NS12placeholders2_1E
	.align		8
        /*0158*/ 	.dword	_ZN34_INTERNAL_c6bab52b_4_k_cu_465e76ab6thrust24THRUST_300001_SM_1000_NS12placeholders2_2E
	.align		8
        /*0160*/ 	.dword	_ZN34_INTERNAL_c6bab52b_4_k_cu_465e76ab6thrust24THRUST_300001_SM_1000_NS12placeholders2_3E
	.align		8
        /*0168*/ 	.dword	_ZN34_INTERNAL_c6bab52b_4_k_cu_465e76ab6thrust24THRUST_300001_SM_1000_NS12placeholders2_4E
	.align		8
        /*0170*/ 	.dword	_ZN34_INTERNAL_c6bab52b_4_k_cu_465e76ab6thrust24THRUST_300001_SM_1000_NS12placeholders2_5E
	.align		8
        /*0178*/ 	.dword	_ZN34_INTERNAL_c6bab52b_4_k_cu_465e76ab6thrust24THRUST_300001_SM_1000_NS12placeholders2_6E
	.align		8
        /*0180*/ 	.dword	_ZN34_INTERNAL_c6bab52b_4_k_cu_465e76ab6thrust24THRUST_300001_SM_1000_NS12placeholders2_7E
	.align		8
        /*0188*/ 	.dword	_ZN34_INTERNAL_c6bab52b_4_k_cu_465e76ab6thrust24THRUST_300001_SM_1000_NS12placeholders2_8E
	.align		8
        /*0190*/ 	.dword	_ZN34_INTERNAL_c6bab52b_4_k_cu_465e76ab6thrust24THRUST_300001_SM_1000_NS12placeholders2_9E
	.align		8
        /*0198*/ 	.dword	_ZN34_INTERNAL_c6bab52b_4_k_cu_465e76ab6thrust24THRUST_300001_SM_1000_NS12placeholders3_10E
	.align		8
        /*01a0*/ 	.dword	_ZN34_INTERNAL_c6bab52b_4_k_cu_465e76ab6thrust24THRUST_300001_SM_1000_NS3seqE
	.align		8
        /*01a8*/ 	.dword	_ZN34_INTERNAL_c6bab52b_4_k_cu_465e76ab6thrust24THRUST_300001_SM_1000_NS6deviceE
	.align		8
        /*01b0*/ 	.dword	$str
	.align		8
        /*01b8*/ 	.dword	malloc
	.align		8
        /*01c0*/ 	.dword	vprintf


//--------------------- .nv.constant3             --------------------------
	.section	.nv.constant3,"a",@progbits
	.align	8
.nv.constant3:
	.type		__cr_lgamma_table,@object
	.size		__cr_lgamma_table,(.L_8 - __cr_lgamma_table)
__cr_lgamma_table:
        /*0000*/ 	.byte	0x00, 0x00, 0x00, 0x00, 0x00, 0x00, 0x00, 0x00, 0x00, 0x00, 0x00, 0x00, 0x00, 0x00, 0x00, 0x00
        /*0010*/ 	.byte	0xef, 0x39, 0xfa, 0xfe, 0x42, 0x2e, 0xe6, 0x3f, 0x02, 0x20, 0x2a, 0xfa, 0x0b, 0xab, 0xfc, 0x3f
        /*0020*/ 	.byte	0xf9, 0x2c, 0x92, 0x7c, 0xa7, 0x6c, 0x09, 0x40, 0xc9, 0x79, 0x44, 0x3c, 0x64, 0x26, 0x13, 0x40
        /*0030*/ 	.byte	0xca, 0x01, 0xcf, 0x3a, 0x27, 0x51, 0x1a, 0x40, 0x30, 0xcc, 0x2d, 0xf3, 0xe1, 0x0c, 0x21, 0x40
        /*0040*/ 	.byte	0x0d, 0xb7, 0xfc, 0x82, 0x8e, 0x35, 0x25, 0x40
.L_8:


//--------------------- .text._ZN3cub18CUB_300001_SM_10006detail11EmptyKernelIvEEvv --------------------------
	.section	.text._ZN3cub18CUB_300001_SM_10006detail11EmptyKernelIvEEvv,"ax",@progbits
	.align	128
        .global         _ZN3cub18CUB_300001_SM_10006detail11EmptyKernelIvEEvv
        .type           _ZN3cub18CUB_300001_SM_10006detail11EmptyKernelIvEEvv,@function
        .size           _ZN3cub18CUB_300001_SM_10006detail11EmptyKernelIvEEvv,(.L_x_10 - _ZN3cub18CUB_300001_SM_10006detail11EmptyKernelIvEEvv)
        .other          _ZN3cub18CUB_300001_SM_10006detail11EmptyKernelIvEEvv,@"STO_CUDA_ENTRY STV_DEFAULT"
_ZN3cub18CUB_300001_SM_10006detail11EmptyKernelIvEEvv:
.text._ZN3cub18CUB_300001_SM_10006detail11EmptyKernelIvEEvv:
[----:B------:R-:W-:Y:S01]  /*0000*/  LDC R1, c[0x0][0x37c] ;  /* 0x0000df00ff017b82 */ /* 0x000fe20000000800 */
[----:B------:R-:W-:Y:S05]  /*0010*/  EXIT ;  /* 0x000000000000794d */ /* 0x000fea0003800000 */
.L_x_0:
[----:B------:R-:W-:-:S00]  /*0020*/  BRA `(.L_x_0) ;  /* 0xfffffffc00fc7947 */ /* 0x000fc0000383ffff */
[----:B------:R-:W-:-:S00]  /*0030*/  NOP ;  /* 0x0000000000007918 */ /* 0x000fc00000000000 */
        /* <DEDUP_REMOVED lines=12> */
.L_x_10:


//--------------------- .text._Z12setup_kernelv   --------------------------
	.section	.text._Z12setup_kernelv,"ax",@progbits
	.align	128
        .global         _Z12setup_kernelv
        .type           _Z12setup_kernelv,@function
        .size           _Z12setup_kernelv,(.L_x_11 - _Z12setup_kernelv)
        .other          _Z12setup_kernelv,@"STO_CUDA_ENTRY STV_DEFAULT"
_Z12setup_kernelv:
.text._Z12setup_kernelv:
[----:B------:R-:W0:Y:S01]  /*0000*/  LDC R1, c[0x0][0x37c] ;  /* 0x0000df00ff017b82 */ /* 0x000e220000000800 */
[----:B------:R-:W1:Y:S01]  /*0010*/  S2R R2, SR_CTAID.X ;  /* 0x0000000000027919 */ /* 0x000e620000002500 */
[----:B------:R-:W1:Y:S01]  /*0020*/  LDCU UR4, c[0x0][0x360] ;  /* 0x00006c00ff0477ac */ /* 0x000e620008000800 */
[----:B------:R-:W1:Y:S02]  /*0030*/  S2R R3, SR_TID.X ;  /* 0x0000000000037919 */ /* 0x000e640000002100 */
[----:B-1----:R-:W-:-:S05]  /*0040*/  IMAD R2, R2, UR4, R3 ;  /* 0x0000000402027c24 */ /* 0x002fca000f8e0203 */
[----:B------:R-:W-:-:S13]  /*0050*/  ISETP.GT.AND P0, PT, R2, 0x9, PT ;  /* 0x000000090200780c */ /* 0x000fda0003f04270 */
[----:B0-----:R-:W-:Y:S05]  /*0060*/  @P0 EXIT ;  /* 0x000000000000094d */ /* 0x001fea0003800000 */
[----:B------:R-:W0:Y:S01]  /*0070*/  LDC.64 R16, c[0x4][0x40] ;  /* 0x01001000ff107b82 */ /* 0x000e220000000a00 */
[----:B------:R-:W1:Y:S01]  /*0080*/  LDCU.64 UR36, c[0x0][0x358] ;  /* 0x00006b00ff2477ac */ /* 0x000e620008000a00 */
[----:B------:R-:W-:Y:S01]  /*0090*/  MOV R22, 0x1b8 ;  /* 0x000001b800167802 */ /* 0x000fe20000000f00 */
[----:B------:R-:W-:Y:S02]  /*00a0*/  IMAD.MOV.U32 R4, RZ, RZ, 0x10 ;  /* 0x00000010ff047424 */ /* 0x000fe400078e00ff */
[----:B------:R-:W-:-:S03]  /*00b0*/  IMAD.MOV.U32 R5, RZ, RZ, RZ ;  /* 0x000000ffff057224 */ /* 0x000fc600078e00ff */
[----:B------:R2:W3:Y:S01]  /*00c0*/  LDC.64 R6, c[0x4][R22] ;  /* 0x0100000016067b82 */ /* 0x0004e20000000a00 */
[----:B0-----:R-:W-:-:S05]  /*00d0*/  IMAD.WIDE R16, R2, 0x8, R16 ;  /* 0x0000000802107825 */ /* 0x001fca00078e0210 */
[----:B-1----:R2:W-:Y:S02]  /*00e0*/  STG.E.64 desc[UR36][R16.64], RZ ;  /* 0x000000ff10007986 */ /* 0x0025e4000c101b24 */
[----:B------:R-:W-:-:S07]  /*00f0*/  LEPC R20, `(.L_x_1) ;  /* 0x000000001014794e */ /* 0x000fce0000000000 */
[----:B--23--:R-:W-:Y:S05]  /*0100*/  CALL.ABS.NOINC R6 ;  /* 0x0000000006007343 */ /* 0x00cfea0003c00000 */
.L_x_1:
[----:B------:R-:W-:Y:S01]  /*0110*/  MOV R3, R2 ;  /* 0x0000000200037202 */ /* 0x000fe20000000f00 */
[----:B------:R-:W-:Y:S01]  /*0120*/  IMAD.MOV.U32 R18, RZ, RZ, R4 ;  /* 0x000000ffff127224 */ /* 0x000fe200078e0004 */
[----:B------:R0:W1:Y:S01]  /*0130*/  LDC.64 R6, c[0x4][R22] ;  /* 0x0100000016067b82 */ /* 0x0000620000000a00 */
[----:B------:R-:W-:Y:S01]  /*0140*/  IMAD.MOV.U32 R19, RZ, RZ, R5 ;  /* 0x000000ffff137224 */ /* 0x000fe200078e0005 */
[----:B------:R-:W-:Y:S01]  /*0150*/  IADD3 R24, PT, PT, R2, 0x1, RZ ;  /* 0x0000000102187810 */ /* 0x000fe20007ffe0ff */
[----:B------:R-:W-:Y:S02]  /*0160*/  IMAD.MOV.U32 R4, RZ, RZ, 0x10 ;  /* 0x00000010ff047424 */ /* 0x000fe400078e00ff */
[----:B------:R-:W-:Y:S01]  /*0170*/  IMAD.MOV.U32 R5, RZ, RZ, RZ ;  /* 0x000000ffff057224 */ /* 0x000fe200078e00ff */
[----:B------:R0:W-:Y:S04]  /*0180*/  ST.E.64 desc[UR36][R18.64], R2 ;  /* 0x0000000212007985 */ /* 0x0001e8000c101b24 */
[----:B------:R0:W-:Y:S04]  /*0190*/  ST.E.64 desc[UR36][R18.64+0x8], RZ ;  /* 0x000008ff12007985 */ /* 0x0001e8000c101b24 */
[----:B------:R0:W-:Y:S02]  /*01a0*/  STG.E.64 desc[UR36][R16.64], R18 ;  /* 0x0000001210007986 */ /* 0x0001e4000c101b24 */
[----:B------:R-:W-:-:S07]  /*01b0*/  LEPC R20, `(.L_x_2) ;  /* 0x000000001014794e */ /* 0x000fce0000000000 */
[----:B01----:R-:W-:Y:S05]  /*01c0*/  CALL.ABS.NOINC R6 ;  /* 0x0000000006007343 */ /* 0x003fea0003c00000 */
.L_x_2:
[----:B------:R-:W-:Y:S01]  /*01d0*/  MOV R25, R24 ;  /* 0x0000001800197202 */ /* 0x000fe20000000f00 */
[----:B------:R-:W-:Y:S01]  /*01e0*/  IMAD.MOV.U32 R16, RZ, RZ, R4 ;  /* 0x000000ffff107224 */ /* 0x000fe200078e0004 */
[----:B------:R-:W-:Y:S01]  /*01f0*/  MOV R17, R5 ;  /* 0x0000000500117202 */ /* 0x000fe20000000f00 */
[----:B------:R0:W1:Y:S01]  /*0200*/  LDC.64 R6, c[0x4][R22] ;  /* 0x0100000016067b82 */ /* 0x0000620000000a00 */
[----:B------:R-:W-:Y:S02]  /*0210*/  HFMA2 R4, -RZ, RZ, 0, 9.5367431640625e-07 ;  /* 0x00000010ff047431 */ /* 0x000fe400000001ff */
[----:B------:R-:W-:Y:S01]  /*0220*/  VIADD R26, R2, 0x2 ;  /* 0x00000002021a7836 */ /* 0x000fe20000000000 */
[----:B------:R0:W-:Y:S01]  /*0230*/  ST.E.64 desc[UR36][R16.64], R24 ;  /* 0x0000001810007985 */ /* 0x0001e2000c101b24 */
[----:B------:R-:W-:-:S03]  /*0240*/  IMAD.MOV.U32 R5, RZ, RZ, RZ ;  /* 0x000000ffff057224 */ /* 0x000fc600078e00ff */
[----:B------:R0:W-:Y:S04]  /*0250*/  ST.E.64 desc[UR36][R16.64+0x8], RZ ;  /* 0x000008ff10007985 */ /* 0x0001e8000c101b24 */
[----:B------:R0:W-:Y:S02]  /*0260*/  ST.E.64 desc[UR36][R18.64+0x8], R16 ;  /* 0x0000081012007985 */ /* 0x0001e4000c101b24 */
[----:B------:R-:W-:-:S07]  /*0270*/  LEPC R20, `(.L_x_3) ;  /* 0x000000001014794e */ /* 0x000fce0000000000 */
[----:B01----:R-:W-:Y:S05]  /*0280*/  CALL.ABS.NOINC R6 ;  /* 0x0000000006007343 */ /* 0x003fea0003c00000 */
.L_x_3:
        /* <DEDUP_REMOVED lines=12> */
.L_x_4:
[----:B------:R-:W-:Y:S01]  /*0350*/  MOV R25, R24 ;  /* 0x0000001800197202 */ /* 0x000fe20000000f00 */
[----:B------:R-:W-:Y:S01]  /*0360*/  IMAD.MOV.U32 R16, RZ, RZ, R4 ;  /* 0x000000ffff107224 */ /* 0x000fe200078e0004 */
[----:B------:R-:W-:Y:S01]  /*0370*/  MOV R17, R5 ;  /* 0x0000000500117202 */ /* 0x000fe20000000f00 */
[----:B------:R-:W0:Y:S01]  /*0380*/  LDC.64 R22, c[0x4][R22] ;  /* 0x0100000016167b82 */ /* 0x000e220000000a00 */
        /* <DEDUP_REMOVED lines=8> */
.L_x_5:
[----:B------:R-:W-:Y:S01]  /*0410*/  MOV R3, R2 ;  /* 0x0000000200037202 */ /* 0x000fe20000000f00 */
[----:B------:R-:W-:Y:S04]  /*0420*/  ST.E.64 desc[UR36][R4.64+0x8], RZ ;  /* 0x000008ff04007985 */ /* 0x000fe8000c101b24 */
[----:B------:R-:W-:Y:S04]  /*0430*/  ST.E.64 desc[UR36][R4.64], R2 ;  /* 0x0000000204007985 */ /* 0x000fe8000c101b24 */
[----:B------:R-:W-:Y:S01]  /*0440*/  ST.E.64 desc[UR36][R16.64+0x8], R4 ;  /* 0x0000080410007985 */ /* 0x000fe2000c101b24 */
[----:B------:R-:W-:Y:S05]  /*0450*/  EXIT ;  /* 0x000000000000794d */ /* 0x000fea0003800000 */
.L_x_6:
        /* <DEDUP_REMOVED lines=10> */
.L_x_11:


//--------------------- .text._Z12print_kernelv   --------------------------
	.section	.text._Z12print_kernelv,"ax",@progbits
	.align	128
        .global         _Z12print_kernelv
        .type           _Z12print_kernelv,@function
        .size           _Z12print_kernelv,(.L_x_12 - _Z12print_kernelv)
        .other          _Z12print_kernelv,@"STO_CUDA_ENTRY STV_DEFAULT"
_Z12print_kernelv:
.text._Z12print_kernelv:
[----:B------:R-:W0:Y:S01]  /*0000*/  LDC R1, c[0x0][0x37c] ;  /* 0x0000df00ff017b82 */ /* 0x000e220000000800 */
[----:B------:R-:W1:Y:S01]  /*0010*/  S2R R2, SR_CTAID.X ;  /* 0x0000000000027919 */ /* 0x000e620000002500 */
[----:B------:R-:W2:Y:S01]  /*0020*/  LDCU UR5, c[0x0][0x2fc] ;  /* 0x00005f80ff0577ac */ /* 0x000ea20008000800 */
[----:B0-----:R-:W-:Y:S01]  /*0030*/  VIADD R1, R1, 0xfffffff0 ;  /* 0xfffffff001017836 */ /* 0x001fe20000000000 */
[----:B------:R-:W1:Y:S01]  /*0040*/  S2R R3, SR_TID.X ;  /* 0x0000000000037919 */ /* 0x000e620000002100 */
[----:B------:R-:W1:Y:S01]  /*0050*/  LDCU UR6, c[0x0][0x360] ;  /* 0x00006c00ff0677ac */ /* 0x000e620008000800 */
[----:B------:R-:W0:Y:S02]  /*0060*/  LDCU UR4, c[0x0][0x2f8] ;  /* 0x00005f00ff0477ac */ /* 0x000e240008000800 */
[----:B0-----:R-:W-:-:S05]  /*0070*/  IADD3 R18, P1, PT, R1, UR4, RZ ;  /* 0x0000000401127c10 */ /* 0x001fca000ff3e0ff */
[----:B--2---:R-:W-:Y:S02]  /*0080*/  IMAD.X R19, RZ, RZ, UR5, P1 ;  /* 0x00000005ff137e24 */ /* 0x004fe400088e06ff */
[----:B-1----:R-:W-:-:S05]  /*0090*/  IMAD R2, R2, UR6, R3 ;  /* 0x0000000602027c24 */ /* 0x002fca000f8e0203 */
[----:B------:R-:W-:-:S13]  /*00a0*/  ISETP.GT.AND P0, PT, R2, 0x9, PT ;  /* 0x000000090200780c */ /* 0x000fda0003f04270 */
[----:B------:R-:W-:Y:S05]  /*00b0*/  @P0 EXIT ;  /* 0x000000000000094d */ /* 0x000fea0003800000 */
[----:B------:R-:W0:Y:S01]  /*00c0*/  LDC.64 R4, c[0x4][0x40] ;  /* 0x01001000ff047b82 */ /* 0x000e220000000a00 */
[----:B------:R-:W1:Y:S01]  /*00d0*/  LDCU.64 UR36, c[0x0][0x358] ;  /* 0x00006b00ff2477ac */ /* 0x000e620008000a00 */
[----:B0-----:R-:W-:-:S05]  /*00e0*/  IMAD.WIDE R4, R2, 0x8, R4 ;  /* 0x0000000802047825 */ /* 0x001fca00078e0204 */
[----:B-1----:R-:W2:Y:S02]  /*00f0*/  LDG.E.64 R16, desc[UR36][R4.64] ;  /* 0x0000002404107981 */ /* 0x002ea4000c1e1b00 */
[----:B--2---:R-:W-:-:S04]  /*0100*/  ISETP.NE.U32.AND P0, PT, R16, RZ, PT ;  /* 0x000000ff1000720c */ /* 0x004fc80003f05070 */
[----:B------:R-:W-:-:S13]  /*0110*/  ISETP.NE.AND.EX P0, PT, R17, RZ, PT, P0 ;  /* 0x000000ff1100720c */ /* 0x000fda0003f05300 */
[----:B------:R-:W-:Y:S05]  /*0120*/  @!P0 EXIT ;  /* 0x000000000000894d */ /* 0x000fea0003800000 */
.L_x_8:
[----:B------:R-:W2:Y:S01]  /*0130*/  LD.E.64 R8, desc[UR36][R16.64] ;  /* 0x0000002410087980 */ /* 0x000ea2000c101b00 */
[----:B------:R-:W-:Y:S01]  /*0140*/  MOV R0, 0x1c0 ;  /* 0x000001c000007802 */ /* 0x000fe20000000f00 */
[----:B------:R-:W0:Y:S01]  /*0150*/  LDCU.64 UR4, c[0x4][0x1b0] ;  /* 0x01003600ff0477ac */ /* 0x000e220008000a00 */
[----:B------:R-:W-:Y:S01]  /*0160*/  IMAD.MOV.U32 R6, RZ, RZ, R18 ;  /* 0x000000ffff067224 */ /* 0x000fe200078e0012 */
[----:B------:R1:W-:Y:S01]  /*0170*/  STL [R1+0x8], R2 ;  /* 0x0000080201007387 */ /* 0x0003e20000100800 */
[----:B------:R1:W3:Y:S01]  /*0180*/  LDC.64 R10, c[0x4][R0] ;  /* 0x01000000000a7b82 */ /* 0x0002e20000000a00 */
[----:B------:R-:W-:Y:S02]  /*0190*/  IMAD.MOV.U32 R7, RZ, RZ, R19 ;  /* 0x000000ffff077224 */ /* 0x000fe400078e0013 */
[----:B0-----:R-:W-:Y:S02]  /*01a0*/  IMAD.U32 R4, RZ, RZ, UR4 ;  /* 0x00000004ff047e24 */ /* 0x001fe4000f8e00ff */
[----:B------:R-:W-:Y:S01]  /*01b0*/  IMAD.U32 R5, RZ, RZ, UR5 ;  /* 0x00000005ff057e24 */ /* 0x000fe2000f8e00ff */
[----:B--23--:R1:W-:Y:S06]  /*01c0*/  STL.64 [R1], R8 ;  /* 0x0000000801007387 */ /* 0x00c3ec0000100a00 */
[----:B------:R-:W-:-:S07]  /*01d0*/  LEPC R20, `(.L_x_7) ;  /* 0x000000001014794e */ /* 0x000fce0000000000 */
[----:B-1----:R-:W-:Y:S05]  /*01e0*/  CALL.ABS.NOINC R10 ;  /* 0x000000000a007343 */ /* 0x002fea0003c00000 */
.L_x_7:
[----:B------:R-:W2:Y:S02]  /*01f0*/  LD.E.64 R16, desc[UR36][R16.64+0x8] ;  /* 0x0000082410107980 */ /* 0x000ea4000c101b00 */
[----:B--2---:R-:W-:-:S04]  /*0200*/  ISETP.NE.U32.AND P0, PT, R16, RZ, PT ;  /* 0x000000ff1000720c */ /* 0x004fc80003f05070 */
[----:B------:R-:W-:-:S13]  /*0210*/  ISETP.NE.AND.EX P0, PT, R17, RZ, PT, P0 ;  /* 0x000000ff1100720c */ /* 0x000fda0003f05300 */
[----:B------:R-:W-:Y:S05]  /*0220*/  @P0 BRA `(.L_x_8) ;  /* 0xfffffffc00c00947 */ /* 0x000fea000383ffff */
[----:B------:R-:W-:Y:S05]  /*0230*/  EXIT ;  /* 0x000000000000794d */ /* 0x000fea0003800000 */
.L_x_9:
        /* <DEDUP_REMOVED lines=12> */
.L_x_12:


//--------------------- .nv.global.init           --------------------------
	.section	.nv.global.init,"aw",@progbits
	.align	4
.nv.global.init:
	.type		mrg32k3aM1SubSeq,@object
	.size		mrg32k3aM1SubSeq,(mrg32k3aM2SubSeq - mrg32k3aM1SubSeq)
mrg32k3aM1SubSeq:
        /*0000*/ 	.byte	0x0b, 0xcc, 0xee, 0x04, 0x73, 0x29, 0x8b, 0x6f, 0xf6, 0x53, 0x03, 0xf6, 0x23, 0xf6, 0xea, 0xda
        /* <DEDUP_REMOVED lines=125> */
	.type		mrg32k3aM2SubSeq,@object
	.size		mrg32k3aM2SubSeq,(mrg32k3aM1 - mrg32k3aM2SubSeq)
mrg32k3aM2SubSeq:
        /* <DEDUP_REMOVED lines=126> */
	.type		mrg32k3aM1,@object
	.size		mrg32k3aM1,(mrg32k3aM1Seq - mrg32k3aM1)
mrg32k3aM1:
        /* <DEDUP_REMOVED lines=144> */
	.type		mrg32k3aM1Seq,@object
	.size		mrg32k3aM1Seq,(mrg32k3aM2 - mrg32k3aM1Seq)
mrg32k3aM1Seq:
        /* <DEDUP_REMOVED lines=144> */
	.type		mrg32k3aM2,@object
	.size		mrg32k3aM2,(mrg32k3aM2Seq - mrg32k3aM2)
mrg32k3aM2:
        /* <DEDUP_REMOVED lines=144> */
	.type		mrg32k3aM2Seq,@object
	.size		mrg32k3aM2Seq,(precalc_xorwow_matrix - mrg32k3aM2Seq)
mrg32k3aM2Seq:
        /* <DEDUP_REMOVED lines=144> */
	.type		precalc_xorwow_matrix,@object
	.size		precalc_xorwow_matrix,(precalc_xorwow_offset_matrix - precalc_xorwow_matrix)
precalc_xorwow_matrix:
        /* <DEDUP_REMOVED lines=6400> */
	.type		precalc_xorwow_offset_matrix,@object
	.size		precalc_xorwow_offset_matrix,($str - precalc_xorwow_offset_matrix)
precalc_xorwow_offset_matrix:
        /* <DEDUP_REMOVED lines=6400> */
	.type		$str,@object
	.size		$str,(.L_55 - $str)
$str:
        /*353c0*/ 	.byte	0x25, 0x64, 0x20, 0x61, 0x6e, 0x64, 0x20, 0x25, 0x64, 0x20, 0x66, 0x72, 0x6f, 0x6d, 0x20, 0x25
        /*353d0*/ 	.byte	0x64, 0x0a, 0x00
.L_55:


//--------------------- .nv.shared.reserved.0     --------------------------
	.section	.nv.shared.reserved.0,"aw",@nobits
	.weak		__nv_reservedSMEM_offset_0_alias
	.size		__nv_reservedSMEM_offset_0_alias, 0, 64
	.other		__nv_reservedSMEM_offset_0_alias,@"STO_CUDA_RESERVED_SHARED STV_DEFAULT"
__nv_reservedSMEM_offset_0_alias:
	.zero		0
	.zero		64


//--------------------- .nv.global                --------------------------
	.section	.nv.global,"aw",@nobits
	.align	8
.nv.global:
	.type		head,@object
	.size		head,(_ZN34_INTERNAL_c6bab52b_4_k_cu_465e76ab6thrust24THRUST_300001_SM_1000_NS12placeholders2_7E - head)
head:
	.zero		80
	.type		_ZN34_INTERNAL_c6bab52b_4_k_cu_465e76ab6thrust24THRUST_300001_SM_1000_NS12placeholders2_7E,@object
	.size		_ZN34_INTERNAL_c6bab52b_4_k_cu_465e76ab6thrust24THRUST_300001_SM_1000_NS12placeholders2_7E,(_ZN34_INTERNAL_c6bab52b_4_k_cu_465e76ab4cuda3std3__45__cpo5crendE - _ZN34_INTERNAL_c6bab52b_4_k_cu_465e76ab6thrust24THRUST_300001_SM_1000_NS12placeholders2_7E)
_ZN34_INTERNAL_c6bab52b_4_k_cu_465e76ab6thrust24THRUST_300001_SM_1000_NS12placeholders2_7E:
	.zero		1
	.type		_ZN34_INTERNAL_c6bab52b_4_k_cu_465e76ab4cuda3std3__45__cpo5crendE,@object
	.size		_ZN34_INTERNAL_c6bab52b_4_k_cu_465e76ab4cuda3std3__45__cpo5crendE,(_ZN34_INTERNAL_c6bab52b_4_k_cu_465e76ab4cuda3std6ranges3__45__cpo4prevE - _ZN34_INTERNAL_c6bab52b_4_k_cu_465e76ab4cuda3std3__45__cpo5crendE)
_ZN34_INTERNAL_c6bab52b_4_k_cu_465e76ab4cuda3std3__45__cpo5crendE:
	.zero		1
	.type		_ZN34_INTERNAL_c6bab52b_4_k_cu_465e76ab4cuda3std6ranges3__45__cpo4prevE,@object
	.size		_ZN34_INTERNAL_c6bab52b_4_k_cu_465e76ab4cuda3std6ranges3__45__cpo4prevE,(_ZN34_INTERNAL_c6bab52b_4_k_cu_465e76ab6thrust24THRUST_300001_SM_1000_NS6system6detail10sequential3seqE - _ZN34_INTERNAL_c6bab52b_4_k_cu_465e76ab4cuda3std6ranges3__45__cpo4prevE)
_ZN34_INTERNAL_c6bab52b_4_k_cu_465e76ab4cuda3std6ranges3__45__cpo4prevE:
	.zero		1
	.type		_ZN34_INTERNAL_c6bab52b_4_k_cu_465e76ab6thrust24THRUST_300001_SM_1000_NS6system6detail10sequential3seqE,@object
	.size		_ZN34_INTERNAL_c6bab52b_4_k_cu_465e76ab6thrust24THRUST_300001_SM_1000_NS6system6detail10sequential3seqE,(_ZN34_INTERNAL_c6bab52b_4_k_cu_465e76ab4cuda3std6ranges3__45__cpo9iter_moveE - _ZN34_INTERNAL_c6bab52b_4_k_cu_465e76ab6thrust24THRUST_300001_SM_1000_NS6system6detail10sequential3seqE)
_ZN34_INTERNAL_c6bab52b_4_k_cu_465e76ab6thrust24THRUST_300001_SM_1000_NS6system6detail10sequential3seqE:
	.zero		1
	.type		_ZN34_INTERNAL_c6bab52b_4_k_cu_465e76ab4cuda3std6ranges3__45__cpo9iter_moveE,@object
	.size		_ZN34_INTERNAL_c6bab52b_4_k_cu_465e76ab4cuda3std6ranges3__45__cpo9iter_moveE,(_ZN34_INTERNAL_c6bab52b_4_k_cu_465e76ab6thrust24THRUST_300001_SM_1000_NS3seqE - _ZN34_INTERNAL_c6bab52b_4_k_cu_465e76ab4cuda3std6ranges3__45__cpo9iter_moveE)
_ZN34_INTERNAL_c6bab52b_4_k_cu_465e76ab4cuda3std6ranges3__45__cpo9iter_moveE:
	.zero		1
	.type		_ZN34_INTERNAL_c6bab52b_4_k_cu_465e76ab6thrust24THRUST_300001_SM_1000_NS3seqE,@object
	.size		_ZN34_INTERNAL_c6bab52b_4_k_cu_465e76ab6thrust24THRUST_300001_SM_1000_NS3seqE,(_ZN34_INTERNAL_c6bab52b_4_k_cu_465e76ab4cuda3std3__420unreachable_sentinelE - _ZN34_INTERNAL_c6bab52b_4_k_cu_465e76ab6thrust24THRUST_300001_SM_1000_NS3seqE)
_ZN34_INTERNAL_c6bab52b_4_k_cu_465e76ab6thrust24THRUST_300001_SM_1000_NS3seqE:
	.zero		1
	.type		_ZN34_INTERNAL_c6bab52b_4_k_cu_465e76ab4cuda3std3__420unreachable_sentinelE,@object
	.size		_ZN34_INTERNAL_c6bab52b_4_k_cu_465e76ab4cuda3std3__420unreachable_sentinelE,(_ZN34_INTERNAL_c6bab52b_4_k_cu_465e76ab4cuda3std6ranges3__45__cpo5ssizeE - _ZN34_INTERNAL_c6bab52b_4_k_cu_465e76ab4cuda3std3__420unreachable_sentinelE)
_ZN34_INTERNAL_c6bab52b_4_k_cu_465e76ab4cuda3std3__420unreachable_sentinelE:
	.zero		1
	.type		_ZN34_INTERNAL_c6bab52b_4_k_cu_465e76ab4cuda3std6ranges3__45__cpo5ssizeE,@object
	.size		_ZN34_INTERNAL_c6bab52b_4_k_cu_465e76ab4cuda3std6ranges3__45__cpo5ssizeE,(_ZN34_INTERNAL_c6bab52b_4_k_cu_465e76ab6thrust24THRUST_300001_SM_1000_NS12placeholders2_3E - _ZN34_INTERNAL_c6bab52b_4_k_cu_465e76ab4cuda3std6ranges3__45__cpo5ssizeE)
_ZN34_INTERNAL_c6bab52b_4_k_cu_465e76ab4cuda3std6ranges3__45__cpo5ssizeE:
	.zero		1
	.type		_ZN34_INTERNAL_c6bab52b_4_k_cu_465e76ab6thrust24THRUST_300001_SM_1000_NS12placeholders2_3E,@object
	.size		_ZN34_INTERNAL_c6bab52b_4_k_cu_465e76ab6thrust24THRUST_300001_SM_1000_NS12placeholders2_3E,(_ZN34_INTERNAL_c6bab52b_4_k_cu_465e76ab4cuda3std3__45__cpo4cendE - _ZN34_INTERNAL_c6bab52b_4_k_cu_465e76ab6thrust24THRUST_300001_SM_1000_NS12placeholders2_3E)
_ZN34_INTERNAL_c6bab52b_4_k_cu_465e76ab6thrust24THRUST_300001_SM_1000_NS12placeholders2_3E:
	.zero		1
	.type		_ZN34_INTERNAL_c6bab52b_4_k_cu_465e76ab4cuda3std3__45__cpo4cendE,@object
	.size		_ZN34_INTERNAL_c6bab52b_4_k_cu_465e76ab4cuda3std3__45__cpo4cendE,(_ZN34_INTERNAL_c6bab52b_4_k_cu_465e76ab4cuda3std6ranges3__45__cpo4cendE - _ZN34_INTERNAL_c6bab52b_4_k_cu_465e76ab4cuda3std3__45__cpo4cendE)
_ZN34_INTERNAL_c6bab52b_4_k_cu_465e76ab4cuda3std3__45__cpo4cendE:
	.zero		1
	.type		_ZN34_INTERNAL_c6bab52b_4_k_cu_465e76ab4cuda3std6ranges3__45__cpo4cendE,@object
	.size		_ZN34_INTERNAL_c6bab52b_4_k_cu_465e76ab4cuda3std6ranges3__45__cpo4cendE,(_ZN34_INTERNAL_c6bab52b_4_k_cu_465e76ab6thrust24THRUST_300001_SM_1000_NS12placeholders2_9E - _ZN34_INTERNAL_c6bab52b_4_k_cu_465e76ab4cuda3std6ranges3__45__cpo4cendE)
_ZN34_INTERNAL_c6bab52b_4_k_cu_465e76ab4cuda3std6ranges3__45__cpo4cendE:
	.zero		1
	.type		_ZN34_INTERNAL_c6bab52b_4_k_cu_465e76ab6thrust24THRUST_300001_SM_1000_NS12placeholders2_9E,@object
	.size		_ZN34_INTERNAL_c6bab52b_4_k_cu_465e76ab6thrust24THRUST_300001_SM_1000_NS12placeholders2_9E,(_ZN34_INTERNAL_c6bab52b_4_k_cu_465e76ab4cuda3std3__419piecewise_constructE - _ZN34_INTERNAL_c6bab52b_4_k_cu_465e76ab6thrust24THRUST_300001_SM_1000_NS12placeholders2_9E)
_ZN34_INTERNAL_c6bab52b_4_k_cu_465e76ab6thrust24THRUST_300001_SM_1000_NS12placeholders2_9E:
	.zero		1
	.type		_ZN34_INTERNAL_c6bab52b_4_k_cu_465e76ab4cuda3std3__419piecewise_constructE,@object
	.size		_ZN34_INTERNAL_c6bab52b_4_k_cu_465e76ab4cuda3std3__419piecewise_constructE,(_ZN34_INTERNAL_c6bab52b_4_k_cu_465e76ab4cuda3std6ranges3__45__cpo5cdataE - _ZN34_INTERNAL_c6bab52b_4_k_cu_465e76ab4cuda3std3__419piecewise_constructE)
_ZN34_INTERNAL_c6bab52b_4_k_cu_465e76ab4cuda3std3__419piecewise_constructE:
	.zero		1
	.type		_ZN34_INTERNAL_c6bab52b_4_k_cu_465e76ab4cuda3std6ranges3__45__cpo5cdataE,@object
	.size		_ZN34_INTERNAL_c6bab52b_4_k_cu_465e76ab4cuda3std6ranges3__45__cpo5cdataE,(_ZN34_INTERNAL_c6bab52b_4_k_cu_465e76ab6thrust24THRUST_300001_SM_1000_NS12placeholders2_1E - _ZN34_INTERNAL_c6bab52b_4_k_cu_465e76ab4cuda3std6ranges3__45__cpo5cdataE)
_ZN34_INTERNAL_c6bab52b_4_k_cu_465e76ab4cuda3std6ranges3__45__cpo5cdataE:
	.zero		1
	.type		_ZN34_INTERNAL_c6bab52b_4_k_cu_465e76ab6thrust24THRUST_300001_SM_1000_NS12placeholders2_1E,@object
	.size		_ZN34_INTERNAL_c6bab52b_4_k_cu_465e76ab6thrust24THRUST_300001_SM_1000_NS12placeholders2_1E,(_ZN34_INTERNAL_c6bab52b_4_k_cu_465e76ab4cuda3std3__45__cpo3endE - _ZN34_INTERNAL_c6bab52b_4_k_cu_465e76ab6thrust24THRUST_300001_SM_1000_NS12placeholders2_1E)
_ZN34_INTERNAL_c6bab52b_4_k_cu_465e76ab6thrust24THRUST_300001_SM_1000_NS12placeholders2_1E:
	.zero		1
	.type		_ZN34_INTERNAL_c6bab52b_4_k_cu_465e76ab4cuda3std3__45__cpo3endE,@object
	.size		_ZN34_INTERNAL_c6bab52b_4_k_cu_465e76ab4cuda3std3__45__cpo3endE,(_ZN34_INTERNAL_c6bab52b_4_k_cu_465e76ab4cuda3std6ranges3__45__cpo3endE - _ZN34_INTERNAL_c6bab52b_4_k_cu_465e76ab4cuda3std3__45__cpo3endE)
_ZN34_INTERNAL_c6bab52b_4_k_cu_465e76ab4cuda3std3__45__cpo3endE:
	.zero		1
	.type		_ZN34_INTERNAL_c6bab52b_4_k_cu_465e76ab4cuda3std6ranges3__45__cpo3endE,@object
	.size		_ZN34_INTERNAL_c6bab52b_4_k_cu_465e76ab4cuda3std6ranges3__45__cpo3endE,(_ZN34_INTERNAL_c6bab52b_4_k_cu_465e76ab6thrust24THRUST_300001_SM_1000_NS12placeholders2_5E - _ZN34_INTERNAL_c6bab52b_4_k_cu_465e76ab4cuda3std6ranges3__45__cpo3endE)
_ZN34_INTERNAL_c6bab52b_4_k_cu_465e76ab4cuda3std6ranges3__45__cpo3endE:
	.zero		1
	.type		_ZN34_INTERNAL_c6bab52b_4_k_cu_465e76ab6thrust24THRUST_300001_SM_1000_NS12placeholders2_5E,@object
	.size		_ZN34_INTERNAL_c6bab52b_4_k_cu_465e76ab6thrust24THRUST_300001_SM_1000_NS12placeholders2_5E,(_ZN34_INTERNAL_c6bab52b_4_k_cu_465e76ab4cuda3std3__45__cpo4rendE - _ZN34_INTERNAL_c6bab52b_4_k_cu_465e76ab6thrust24THRUST_300001_SM_1000_NS12placeholders2_5E)
_ZN34_INTERNAL_c6bab52b_4_k_cu_465e76ab6thrust24THRUST_300001_SM_1000_NS12placeholders2_5E:
	.zero		1
	.type		_ZN34_INTERNAL_c6bab52b_4_k_cu_465e76ab4cuda3std3__45__cpo4rendE,@object
	.size		_ZN34_INTERNAL_c6bab52b_4_k_cu_465e76ab4cuda3std3__45__cpo4rendE,(_ZN34_INTERNAL_c6bab52b_4_k_cu_465e76ab4cuda3std6ranges3__45__cpo9iter_swapE - _ZN34_INTERNAL_c6bab52b_4_k_cu_465e76ab4cuda3std3__45__cpo4rendE)
_ZN34_INTERNAL_c6bab52b_4_k_cu_465e76ab4cuda3std3__45__cpo4rendE:
	.zero		1
	.type		_ZN34_INTERNAL_c6bab52b_4_k_cu_465e76ab4cuda3std6ranges3__45__cpo9iter_swapE,@object
	.size		_ZN34_INTERNAL_c6bab52b_4_k_cu_465e76ab4cuda3std6ranges3__45__cpo9iter_swapE,(_ZN34_INTERNAL_c6bab52b_4_k_cu_465e76ab4cuda3std3__48unexpectE - _ZN34_INTERNAL_c6bab52b_4_k_cu_465e76ab4cuda3std6ranges3__45__cpo9iter_swapE)
_ZN34_INTERNAL_c6bab52b_4_k_cu_465e76ab4cuda3std6ranges3__45__cpo9iter_swapE:
	.zero		1
	.type		_ZN34_INTERNAL_c6bab52b_4_k_cu_465e76ab4cuda3std3__48unexpectE,@object
	.size		_ZN34_INTERNAL_c6bab52b_4_k_cu_465e76ab4cuda3std3__48unexpectE,(_ZN34_INTERNAL_c6bab52b_4_k_cu_465e76ab6thrust24THRUST_300001_SM_1000_NS8cuda_cub3parE - _ZN34_INTERNAL_c6bab52b_4_k_cu_465e76ab4cuda3std3__48unexpectE)
_ZN34_INTERNAL_c6bab52b_4_k_cu_465e76ab4cuda3std3__48unexpectE:
	.zero		1
	.type		_ZN34_INTERNAL_c6bab52b_4_k_cu_465e76ab6thrust24THRUST_300001_SM_1000_NS8cuda_cub3parE,@object
	.size		_ZN34_INTERNAL_c6bab52b_4_k_cu_465e76ab6thrust24THRUST_300001_SM_1000_NS8cuda_cub3parE,(_ZN34_INTERNAL_c6bab52b_4_k_cu_465e76ab6thrust24THRUST_300001_SM_1000_NS12placeholders2_8E - _ZN34_INTERNAL_c6bab52b_4_k_cu_465e76ab6thrust24THRUST_300001_SM_1000_NS8cuda_cub3parE)
_ZN34_INTERNAL_c6bab52b_4_k_cu_465e76ab6thrust24THRUST_300001_SM_1000_NS8cuda_cub3parE:
	.zero		1
	.type		_ZN34_INTERNAL_c6bab52b_4_k_cu_465e76ab6thrust24THRUST_300001_SM_1000_NS12placeholders2_8E,@object
	.size		_ZN34_INTERNAL_c6bab52b_4_k_cu_465e76ab6thrust24THRUST_300001_SM_1000_NS12placeholders2_8E,(_ZN34_INTERNAL_c6bab52b_4_k_cu_465e76ab4cuda3std3__436_GLOBAL__N__c6bab52b_4_k_cu_465e76ab6ignoreE - _ZN34_INTERNAL_c6bab52b_4_k_cu_465e76ab6thrust24THRUST_300001_SM_1000_NS12placeholders2_8E)
_ZN34_INTERNAL_c6bab52b_4_k_cu_465e76ab6thrust24THRUST_300001_SM_1000_NS12placeholders2_8E:
	.zero		1
	.type		_ZN34_INTERNAL_c6bab52b_4_k_cu_465e76ab4cuda3std3__436_GLOBAL__N__c6bab52b_4_k_cu_465e76ab6ignoreE,@object
	.size		_ZN34_INTERNAL_c6bab52b_4_k_cu_465e76ab4cuda3std3__436_GLOBAL__N__c6bab52b_4_k_cu_465e76ab6ignoreE,(_ZN34_INTERNAL_c6bab52b_4_k_cu_465e76ab4cuda3std6ranges3__45__cpo4dataE - _ZN34_INTERNAL_c6bab52b_4_k_cu_465e76ab4cuda3std3__436_GLOBAL__N__c6bab52b_4_k_cu_465e76ab6ignoreE)
_ZN34_INTERNAL_c6bab52b_4_k_cu_465e76ab4cuda3std3__436_GLOBAL__N__c6bab52b_4_k_cu_465e76ab6ignoreE:
	.zero		1
	.type		_ZN34_INTERNAL_c6bab52b_4_k_cu_465e76ab4cuda3std6ranges3__45__cpo4dataE,@object
	.size		_ZN34_INTERNAL_c6bab52b_4_k_cu_465e76ab4cuda3std6ranges3__45__cpo4dataE,(_ZN34_INTERNAL_c6bab52b_4_k_cu_465e76ab6thrust24THRUST_300001_SM_1000_NS6system3cpp3parE - _ZN34_INTERNAL_c6bab52b_4_k_cu_465e76ab4cuda3std6ranges3__45__cpo4dataE)
_ZN34_INTERNAL_c6bab52b_4_k_cu_465e76ab4cuda3std6ranges3__45__cpo4dataE:
	.zero		1
	.type		_ZN34_INTERNAL_c6bab52b_4_k_cu_465e76ab6thrust24THRUST_300001_SM_1000_NS6system3cpp3parE,@object
	.size		_ZN34_INTERNAL_c6bab52b_4_k_cu_465e76ab6thrust24THRUST_300001_SM_1000_NS6system3cpp3parE,(_ZN34_INTERNAL_c6bab52b_4_k_cu_465e76ab4cuda3std3__45__cpo5beginE - _ZN34_INTERNAL_c6bab52b_4_k_cu_465e76ab6thrust24THRUST_300001_SM_1000_NS6system3cpp3parE)
_ZN34_INTERNAL_c6bab52b_4_k_cu_465e76ab6thrust24THRUST_300001_SM_1000_NS6system3cpp3parE:
	.zero		1
	.type		_ZN34_INTERNAL_c6bab52b_4_k_cu_465e76ab4cuda3std3__45__cpo5beginE,@object
	.size		_ZN34_INTERNAL_c6bab52b_4_k_cu_465e76ab4cuda3std3__45__cpo5beginE,(_ZN34_INTERNAL_c6bab52b_4_k_cu_465e76ab4cuda3std6ranges3__45__cpo5beginE - _ZN34_INTERNAL_c6bab52b_4_k_cu_465e76ab4cuda3std3__45__cpo5beginE)
_ZN34_INTERNAL_c6bab52b_4_k_cu_465e76ab4cuda3std3__45__cpo5beginE:
	.zero		1
	.type		_ZN34_INTERNAL_c6bab52b_4_k_cu_465e76ab4cuda3std6ranges3__45__cpo5beginE,@object
	.size		_ZN34_INTERNAL_c6bab52b_4_k_cu_465e76ab4cuda3std6ranges3__45__cpo5beginE,(_ZN34_INTERNAL_c6bab52b_4_k_cu_465e76ab6thrust24THRUST_300001_SM_1000_NS6deviceE - _ZN34_INTERNAL_c6bab52b_4_k_cu_465e76ab4cuda3std6ranges3__45__cpo5beginE)
_ZN34_INTERNAL_c6bab52b_4_k_cu_465e76ab4cuda3std6ranges3__45__cpo5beginE:
	.zero		1
	.type		_ZN34_INTERNAL_c6bab52b_4_k_cu_465e76ab6thrust24THRUST_300001_SM_1000_NS6deviceE,@object
	.size		_ZN34_INTERNAL_c6bab52b_4_k_cu_465e76ab6thrust24THRUST_300001_SM_1000_NS6deviceE,(_ZN34_INTERNAL_c6bab52b_4_k_cu_465e76ab4cuda3std3__47nulloptE - _ZN34_INTERNAL_c6bab52b_4_k_cu_465e76ab6thrust24THRUST_300001_SM_1000_NS6deviceE)
_ZN34_INTERNAL_c6bab52b_4_k_cu_465e76ab6thrust24THRUST_300001_SM_1000_NS6deviceE:
	.zero		1
	.type		_ZN34_INTERNAL_c6bab52b_4_k_cu_465e76ab4cuda3std3__47nulloptE,@object
	.size		_ZN34_INTERNAL_c6bab52b_4_k_cu_465e76ab4cuda3std3__47nulloptE,(_ZN34_INTERNAL_c6bab52b_4_k_cu_465e76ab4cuda3std6ranges3__45__cpo8distanceE - _ZN34_INTERNAL_c6bab52b_4_k_cu_465e76ab4cuda3std3__47nulloptE)
_ZN34_INTERNAL_c6bab52b_4_k_cu_465e76ab4cuda3std3__47nulloptE:
	.zero		1
	.type		_ZN34_INTERNAL_c6bab52b_4_k_cu_465e76ab4cuda3std6ranges3__45__cpo8distanceE,@object
	.size		_ZN34_INTERNAL_c6bab52b_4_k_cu_465e76ab4cuda3std6ranges3__45__cpo8distanceE,(_ZN34_INTERNAL_c6bab52b_4_k_cu_465e76ab6thrust24THRUST_300001_SM_1000_NS12placeholders2_4E - _ZN34_INTERNAL_c6bab52b_4_k_cu_465e76ab4cuda3std6ranges3__45__cpo8distanceE)
_ZN34_INTERNAL_c6bab52b_4_k_cu_465e76ab4cuda3std6ranges3__45__cpo8distanceE:
	.zero		1
	.type		_ZN34_INTERNAL_c6bab52b_4_k_cu_465e76ab6thrust24THRUST_300001_SM_1000_NS12placeholders2_4E,@object
	.size		_ZN34_INTERNAL_c6bab52b_4_k_cu_465e76ab6thrust24THRUST_300001_SM_1000_NS12placeholders2_4E,(_ZN34_INTERNAL_c6bab52b_4_k_cu_465e76ab4cuda3std3__45__cpo6rbeginE - _ZN34_INTERNAL_c6bab52b_4_k_cu_465e76ab6thrust24THRUST_300001_SM_1000_NS12placeholders2_4E)
_ZN34_INTERNAL_c6bab52b_4_k_cu_465e76ab6thrust24THRUST_300001_SM_1000_NS12placeholders2_4E:
	.zero		1
	.type		_ZN34_INTERNAL_c6bab52b_4_k_cu_465e76ab4cuda3std3__45__cpo6rbeginE,@object
	.size		_ZN34_INTERNAL_c6bab52b_4_k_cu_465e76ab4cuda3std3__45__cpo6rbeginE,(_ZN34_INTERNAL_c6bab52b_4_k_cu_465e76ab4cuda3std6ranges3__45__cpo7advanceE - _ZN34_INTERNAL_c6bab52b_4_k_cu_465e76ab4cuda3std3__45__cpo6rbeginE)
_ZN34_INTERNAL_c6bab52b_4_k_cu_465e76ab4cuda3std3__45__cpo6rbeginE:
	.zero		1
	.type		_ZN34_INTERNAL_c6bab52b_4_k_cu_465e76ab4cuda3std6ranges3__45__cpo7advanceE,@object
	.size		_ZN34_INTERNAL_c6bab52b_4_k_cu_465e76ab4cuda3std6ranges3__45__cpo7advanceE,(_ZN34_INTERNAL_c6bab52b_4_k_cu_465e76ab6thrust24THRUST_300001_SM_1000_NS12placeholders3_10E - _ZN34_INTERNAL_c6bab52b_4_k_cu_465e76ab4cuda3std6ranges3__45__cpo7advanceE)
_ZN34_INTERNAL_c6bab52b_4_k_cu_465e76ab4cuda3std6ranges3__45__cpo7advanceE:
	.zero		1
	.type		_ZN34_INTERNAL_c6bab52b_4_k_cu_465e76ab6thrust24THRUST_300001_SM_1000_NS12placeholders3_10E,@object
	.size		_ZN34_INTERNAL_c6bab52b_4_k_cu_465e76ab6thrust24THRUST_300001_SM_1000_NS12placeholders3_10E,(_ZN34_INTERNAL_c6bab52b_4_k_cu_465e76ab4cuda3std3__48in_placeE - _ZN34_INTERNAL_c6bab52b_4_k_cu_465e76ab6thrust24THRUST_300001_SM_1000_NS12placeholders3_10E)
_ZN34_INTERNAL_c6bab52b_4_k_cu_465e76ab6thrust24THRUST_300001_SM_1000_NS12placeholders3_10E:
	.zero		1
	.type		_ZN34_INTERNAL_c6bab52b_4_k_cu_465e76ab4cuda3std3__48in_placeE,@object
	.size		_ZN34_INTERNAL_c6bab52b_4_k_cu_465e76ab4cuda3std3__48in_placeE,(_ZN34_INTERNAL_c6bab52b_4_k_cu_465e76ab4cuda3std6ranges3__45__cpo4sizeE - _ZN34_INTERNAL_c6bab52b_4_k_cu_465e76ab4cuda3std3__48in_placeE)
_ZN34_INTERNAL_c6bab52b_4_k_cu_465e76ab4cuda3std3__48in_placeE:
	.zero		1
	.type		_ZN34_INTERNAL_c6bab52b_4_k_cu_465e76ab4cuda3std6ranges3__45__cpo4sizeE,@object
	.size		_ZN34_INTERNAL_c6bab52b_4_k_cu_465e76ab4cuda3std6ranges3__45__cpo4sizeE,(_ZN34_INTERNAL_c6bab52b_4_k_cu_465e76ab6thrust24THRUST_300001_SM_1000_NS12placeholders2_2E - _ZN34_INTERNAL_c6bab52b_4_k_cu_465e76ab4cuda3std6ranges3__45__cpo4sizeE)
_ZN34_INTERNAL_c6bab52b_4_k_cu_465e76ab4cuda3std6ranges3__45__cpo4sizeE:
	.zero		1
	.type		_ZN34_INTERNAL_c6bab52b_4_k_cu_465e76ab6thrust24THRUST_300001_SM_1000_NS12placeholders2_2E,@object
	.size		_ZN34_INTERNAL_c6bab52b_4_k_cu_465e76ab6thrust24THRUST_300001_SM_1000_NS12placeholders2_2E,(_ZN34_INTERNAL_c6bab52b_4_k_cu_465e76ab4cuda3std3__45__cpo6cbeginE - _ZN34_INTERNAL_c6bab52b_4_k_cu_465e76ab6thrust24THRUST_300001_SM_1000_NS12placeholders2_2E)
_ZN34_INTERNAL_c6bab52b_4_k_cu_465e76ab6thrust24THRUST_300001_SM_1000_NS12placeholders2_2E:
	.zero		1
	.type		_ZN34_INTERNAL_c6bab52b_4_k_cu_465e76ab4cuda3std3__45__cpo6cbeginE,@object
	.size		_ZN34_INTERNAL_c6bab52b_4_k_cu_465e76ab4cuda3std3__45__cpo6cbeginE,(_ZN34_INTERNAL_c6bab52b_4_k_cu_465e76ab4cuda3std6ranges3__45__cpo6cbeginE - _ZN34_INTERNAL_c6bab52b_4_k_cu_465e76ab4cuda3std3__45__cpo6cbeginE)
_ZN34_INTERNAL_c6bab52b_4_k_cu_465e76ab4cuda3std3__45__cpo6cbeginE:
	.zero		1
	.type		_ZN34_INTERNAL_c6bab52b_4_k_cu_465e76ab4cuda3std6ranges3__45__cpo6cbeginE,@object
	.size		_ZN34_INTERNAL_c6bab52b_4_k_cu_465e76ab4cuda3std6ranges3__45__cpo6cbeginE,(_ZN34_INTERNAL_c6bab52b_4_k_cu_465e76ab6thrust24THRUST_300001_SM_1000_NS12placeholders2_6E - _ZN34_INTERNAL_c6bab52b_4_k_cu_465e76ab4cuda3std6ranges3__45__cpo6cbeginE)
_ZN34_INTERNAL_c6bab52b_4_k_cu_465e76ab4cuda3std6ranges3__45__cpo6cbeginE:
	.zero		1
	.type		_ZN34_INTERNAL_c6bab52b_4_k_cu_465e76ab6thrust24THRUST_300001_SM_1000_NS12placeholders2_6E,@object
	.size		_ZN34_INTERNAL_c6bab52b_4_k_cu_465e76ab6thrust24THRUST_300001_SM_1000_NS12placeholders2_6E,(_ZN34_INTERNAL_c6bab52b_4_k_cu_465e76ab4cuda3std3__45__cpo7crbeginE - _ZN34_INTERNAL_c6bab52b_4_k_cu_465e76ab6thrust24THRUST_300001_SM_1000_NS12placeholders2_6E)
_ZN34_INTERNAL_c6bab52b_4_k_cu_465e76ab6thrust24THRUST_300001_SM_1000_NS12placeholders2_6E:
	.zero		1
	.type		_ZN34_INTERNAL_c6bab52b_4_k_cu_465e76ab4cuda3std3__45__cpo7crbeginE,@object
	.size		_ZN34_INTERNAL_c6bab52b_4_k_cu_465e76ab4cuda3std3__45__cpo7crbeginE,(_ZN34_INTERNAL_c6bab52b_4_k_cu_465e76ab4cuda3std6ranges3__45__cpo4nextE - _ZN34_INTERNAL_c6bab52b_4_k_cu_465e76ab4cuda3std3__45__cpo7crbeginE)
_ZN34_INTERNAL_c6bab52b_4_k_cu_465e76ab4cuda3std3__45__cpo7crbeginE:
	.zero		1
	.type		_ZN34_INTERNAL_c6bab52b_4_k_cu_465e76ab4cuda3std6ranges3__45__cpo4nextE,@object
	.size		_ZN34_INTERNAL_c6bab52b_4_k_cu_465e76ab4cuda3std6ranges3__45__cpo4nextE,(_ZN34_INTERNAL_c6bab52b_4_k_cu_465e76ab4cuda3std6ranges3__45__cpo4swapE - _ZN34_INTERNAL_c6bab52b_4_k_cu_465e76ab4cuda3std6ranges3__45__cpo4nextE)
_ZN34_INTERNAL_c6bab52b_4_k_cu_465e76ab4cuda3std6ranges3__45__cpo4nextE:
	.zero		1
	.type		_ZN34_INTERNAL_c6bab52b_4_k_cu_465e76ab4cuda3std6ranges3__45__cpo4swapE,@object
	.size		_ZN34_INTERNAL_c6bab52b_4_k_cu_465e76ab4cuda3std6ranges3__45__cpo4swapE,(_ZN34_INTERNAL_c6bab52b_4_k_cu_465e76ab6thrust24THRUST_300001_SM_1000_NS8cuda_cub10par_nosyncE - _ZN34_INTERNAL_c6bab52b_4_k_cu_465e76ab4cuda3std6ranges3__45__cpo4swapE)
_ZN34_INTERNAL_c6bab52b_4_k_cu_465e76ab4cuda3std6ranges3__45__cpo4swapE:
	.zero		1
	.type		_ZN34_INTERNAL_c6bab52b_4_k_cu_465e76ab6thrust24THRUST_300001_SM_1000_NS8cuda_cub10par_nosyncE,@object
	.size		_ZN34_INTERNAL_c6bab52b_4_k_cu_465e76ab6thrust24THRUST_300001_SM_1000_NS8cuda_cub10par_nosyncE,(.L_40 - _ZN34_INTERNAL_c6bab52b_4_k_cu_465e76ab6thrust24THRUST_300001_SM_1000_NS8cuda_cub10par_nosyncE)
_ZN34_INTERNAL_c6bab52b_4_k_cu_465e76ab6thrust24THRUST_300001_SM_1000_NS8cuda_cub10par_nosyncE:
	.zero		1
.L_40:


//--------------------- .nv.constant0._ZN3cub18CUB_300001_SM_10006detail11EmptyKernelIvEEvv --------------------------
	.section	.nv.constant0._ZN3cub18CUB_300001_SM_10006detail11EmptyKernelIvEEvv,"a",@progbits
	.sectionflags	@""
	.align	4
.nv.constant0._ZN3cub18CUB_300001_SM_10006detail11EmptyKernelIvEEvv:
	.zero		896


//--------------------- .nv.constant0._Z12setup_kernelv --------------------------
	.section	.nv.constant0._Z12setup_kernelv,"a",@progbits
	.sectionflags	@""
	.align	4
.nv.constant0._Z12setup_kernelv:
	.zero		896


//--------------------- .nv.constant0._Z12print_kernelv --------------------------
	.section	.nv.constant0._Z12print_kernelv,"a",@progbits
	.sectionflags	@""
	.align	4
.nv.constant0._Z12print_kernelv:
	.zero		896


//--------------------- SYMBOLS --------------------------

	.type		.nv.reservedSmem.offset0,@object
	.size		.nv.reservedSmem.offset0,0x4
	.type		malloc,@function
	.type		vprintf,@function
